//
// Generated by NVIDIA NVVM Compiler
//
// Compiler Build ID: CL-36424714
// Cuda compilation tools, release 13.0, V13.0.88
// Based on NVVM 20.0.0
//

.version 9.0
.target sm_100
.address_size 64

	// .globl	_Z40matrix_multiplication_with_shared_memoryPdS_S_iii
// _ZZ40matrix_multiplication_with_shared_memoryPdS_S_iiiE4subA has been demoted
// _ZZ40matrix_multiplication_with_shared_memoryPdS_S_iiiE4subB has been demoted

.visible .entry _Z40matrix_multiplication_with_shared_memoryPdS_S_iii(
	.param .u64 .ptr .align 1 _Z40matrix_multiplication_with_shared_memoryPdS_S_iii_param_0,
	.param .u64 .ptr .align 1 _Z40matrix_multiplication_with_shared_memoryPdS_S_iii_param_1,
	.param .u64 .ptr .align 1 _Z40matrix_multiplication_with_shared_memoryPdS_S_iii_param_2,
	.param .u32 _Z40matrix_multiplication_with_shared_memoryPdS_S_iii_param_3,
	.param .u32 _Z40matrix_multiplication_with_shared_memoryPdS_S_iii_param_4,
	.param .u32 _Z40matrix_multiplication_with_shared_memoryPdS_S_iii_param_5
)
{
	.reg .pred 	%p<12>;
	.reg .b32 	%r<33>;
	.reg .b32 	%f<61>;
	.reg .b64 	%rd<13>;
	.reg .b64 	%fd<41>;
	// demoted variable
	.shared .align 4 .b8 _ZZ40matrix_multiplication_with_shared_memoryPdS_S_iiiE4subA[1024];
	// demoted variable
	.shared .align 4 .b8 _ZZ40matrix_multiplication_with_shared_memoryPdS_S_iiiE4subB[1024];
	ld.param.u64 	%rd3, [_Z40matrix_multiplication_with_shared_memoryPdS_S_iii_param_0];
	ld.param.u64 	%rd4, [_Z40matrix_multiplication_with_shared_memoryPdS_S_iii_param_1];
	ld.param.u64 	%rd5, [_Z40matrix_multiplication_with_shared_memoryPdS_S_iii_param_2];
	ld.param.u32 	%r15, [_Z40matrix_multiplication_with_shared_memoryPdS_S_iii_param_3];
	ld.param.u32 	%r16, [_Z40matrix_multiplication_with_shared_memoryPdS_S_iii_param_4];
	ld.param.u32 	%r17, [_Z40matrix_multiplication_with_shared_memoryPdS_S_iii_param_5];
	mov.u32 	%r18, %ntid.x;
	mov.u32 	%r19, %ctaid.x;
	mov.u32 	%r1, %tid.x;
	mad.lo.s32 	%r2, %r18, %r19, %r1;
	mov.u32 	%r20, %ntid.y;
	mov.u32 	%r21, %ctaid.y;
	mov.u32 	%r3, %tid.y;
	mad.lo.s32 	%r4, %r20, %r21, %r3;
	cvt.rn.f32.s32 	%f6, %r17;
	mul.f32 	%f7, %f6, 0f3D800000;
	cvt.rpi.f32.f32 	%f1, %f7;
	setp.leu.f32 	%p1, %f1, 0f00000000;
	mov.f64 	%fd40, 0d0000000000000000;
	@%p1 bra 	$L__BB0_7;
	mul.lo.s32 	%r5, %r17, %r2;
	shl.b32 	%r23, %r1, 6;
	mov.u32 	%r24, _ZZ40matrix_multiplication_with_shared_memoryPdS_S_iiiE4subA;
	add.s32 	%r6, %r24, %r23;
	shl.b32 	%r25, %r3, 2;
	add.s32 	%r7, %r6, %r25;
	mov.u32 	%r26, _ZZ40matrix_multiplication_with_shared_memoryPdS_S_iiiE4subB;
	add.s32 	%r9, %r26, %r25;
	add.s32 	%r8, %r9, %r23;
	cvta.to.global.u64 	%rd1, %rd3;
	cvta.to.global.u64 	%rd2, %rd4;
	mov.f64 	%fd40, 0d0000000000000000;
	mov.b32 	%r32, 0;
$L__BB0_2:
	setp.ge.s32 	%p2, %r2, %r15;
	shl.b32 	%r11, %r32, 4;
	add.s32 	%r27, %r11, %r3;
	setp.ge.s32 	%p3, %r27, %r17;
	or.pred  	%p4, %p2, %p3;
	mov.f32 	%f59, 0f00000000;
	@%p4 bra 	$L__BB0_4;
	add.s32 	%r28, %r27, %r5;
	mul.wide.s32 	%rd6, %r28, 8;
	add.s64 	%rd7, %rd1, %rd6;
	ld.global.f64 	%fd6, [%rd7];
	cvt.rn.f32.f64 	%f59, %fd6;
$L__BB0_4:
	setp.ge.s32 	%p5, %r4, %r16;
	st.shared.f32 	[%r7], %f59;
	add.s32 	%r13, %r11, %r1;
	setp.ge.s32 	%p6, %r13, %r17;
	or.pred  	%p7, %p5, %p6;
	mov.f32 	%f60, 0f00000000;
	@%p7 bra 	$L__BB0_6;
	mad.lo.s32 	%r30, %r13, %r16, %r4;
	mul.wide.s32 	%rd8, %r30, 8;
	add.s64 	%rd9, %rd2, %rd8;
	ld.global.f64 	%fd7, [%rd9];
	cvt.rn.f32.f64 	%f60, %fd7;
$L__BB0_6:
	st.shared.f32 	[%r8], %f60;
	bar.sync 	0;
	ld.shared.f32 	%f10, [%r6];
	ld.shared.f32 	%f11, [%r9];
	mul.rn.f32 	%f12, %f10, %f11;
	cvt.f64.f32 	%fd8, %f12;
	add.f64 	%fd9, %fd40, %fd8;
	ld.shared.f32 	%f13, [%r6+4];
	ld.shared.f32 	%f14, [%r9+64];
	mul.rn.f32 	%f15, %f13, %f14;
	cvt.f64.f32 	%fd10, %f15;
	add.f64 	%fd11, %fd9, %fd10;
	ld.shared.f32 	%f16, [%r6+8];
	ld.shared.f32 	%f17, [%r9+128];
	mul.rn.f32 	%f18, %f16, %f17;
	cvt.f64.f32 	%fd12, %f18;
	add.f64 	%fd13, %fd11, %fd12;
	ld.shared.f32 	%f19, [%r6+12];
	ld.shared.f32 	%f20, [%r9+192];
	mul.rn.f32 	%f21, %f19, %f20;
	cvt.f64.f32 	%fd14, %f21;
	add.f64 	%fd15, %fd13, %fd14;
	ld.shared.f32 	%f22, [%r6+16];
	ld.shared.f32 	%f23, [%r9+256];
	mul.rn.f32 	%f24, %f22, %f23;
	cvt.f64.f32 	%fd16, %f24;
	add.f64 	%fd17, %fd15, %fd16;
	ld.shared.f32 	%f25, [%r6+20];
	ld.shared.f32 	%f26, [%r9+320];
	mul.rn.f32 	%f27, %f25, %f26;
	cvt.f64.f32 	%fd18, %f27;
	add.f64 	%fd19, %fd17, %fd18;
	ld.shared.f32 	%f28, [%r6+24];
	ld.shared.f32 	%f29, [%r9+384];
	mul.rn.f32 	%f30, %f28, %f29;
	cvt.f64.f32 	%fd20, %f30;
	add.f64 	%fd21, %fd19, %fd20;
	ld.shared.f32 	%f31, [%r6+28];
	ld.shared.f32 	%f32, [%r9+448];
	mul.rn.f32 	%f33, %f31, %f32;
	cvt.f64.f32 	%fd22, %f33;
	add.f64 	%fd23, %fd21, %fd22;
	ld.shared.f32 	%f34, [%r6+32];
	ld.shared.f32 	%f35, [%r9+512];
	mul.rn.f32 	%f36, %f34, %f35;
	cvt.f64.f32 	%fd24, %f36;
	add.f64 	%fd25, %fd23, %fd24;
	ld.shared.f32 	%f37, [%r6+36];
	ld.shared.f32 	%f38, [%r9+576];
	mul.rn.f32 	%f39, %f37, %f38;
	cvt.f64.f32 	%fd26, %f39;
	add.f64 	%fd27, %fd25, %fd26;
	ld.shared.f32 	%f40, [%r6+40];
	ld.shared.f32 	%f41, [%r9+640];
	mul.rn.f32 	%f42, %f40, %f41;
	cvt.f64.f32 	%fd28, %f42;
	add.f64 	%fd29, %fd27, %fd28;
	ld.shared.f32 	%f43, [%r6+44];
	ld.shared.f32 	%f44, [%r9+704];
	mul.rn.f32 	%f45, %f43, %f44;
	cvt.f64.f32 	%fd30, %f45;
	add.f64 	%fd31, %fd29, %fd30;
	ld.shared.f32 	%f46, [%r6+48];
	ld.shared.f32 	%f47, [%r9+768];
	mul.rn.f32 	%f48, %f46, %f47;
	cvt.f64.f32 	%fd32, %f48;
	add.f64 	%fd33, %fd31, %fd32;
	ld.shared.f32 	%f49, [%r6+52];
	ld.shared.f32 	%f50, [%r9+832];
	mul.rn.f32 	%f51, %f49, %f50;
	cvt.f64.f32 	%fd34, %f51;
	add.f64 	%fd35, %fd33, %fd34;
	ld.shared.f32 	%f52, [%r6+56];
	ld.shared.f32 	%f53, [%r9+896];
	mul.rn.f32 	%f54, %f52, %f53;
	cvt.f64.f32 	%fd36, %f54;
	add.f64 	%fd37, %fd35, %fd36;
	ld.shared.f32 	%f55, [%r6+60];
	ld.shared.f32 	%f56, [%r9+960];
	mul.rn.f32 	%f57, %f55, %f56;
	cvt.f64.f32 	%fd38, %f57;
	add.f64 	%fd40, %fd37, %fd38;
	bar.sync 	0;
	add.s32 	%r32, %r32, 1;
	cvt.rn.f32.u32 	%f58, %r32;
	setp.gt.f32 	%p8, %f1, %f58;
	@%p8 bra 	$L__BB0_2;
$L__BB0_7:
	setp.ge.s32 	%p9, %r2, %r15;
	setp.ge.s32 	%p10, %r4, %r16;
	or.pred  	%p11, %p9, %p10;
	@%p11 bra 	$L__BB0_9;
	mad.lo.s32 	%r31, %r16, %r2, %r4;
	cvta.to.global.u64 	%rd10, %rd5;
	mul.wide.s32 	%rd11, %r31, 8;
	add.s64 	%rd12, %rd10, %rd11;
	st.global.f64 	[%rd12], %fd40;
$L__BB0_9:
	ret;

}


// ===== COMPILED SASS (sm_100) =====

	.target	sm_100

	.elftype	@"ET_EXEC"


//--------------------- .note.nv.tkinfo           --------------------------
	.section	.note.nv.tkinfo,"",@"SHT_NOTE"
	.sectionflags	@"SHF_NOTE_NV_TKINFO"
	.tkinfo
        /*0018*/ 	.word	0x00000002
        /*0030*/ 	.string	""
        /*0030*/ 	.string	"ptxas"
        /*0030*/ 	.string	"Cuda compilation tools, release 13.0, V13.0.88"
        /*0030*/ 	.string	"Build cuda_13.0.r13.0/compiler.36424714_0"
        /*0030*/ 	.string	"-arch sm_100 -m 64 "



//--------------------- .note.nv.cuinfo           --------------------------
	.section	.note.nv.cuinfo,"",@"SHT_NOTE"
	.sectionflags	@"SHF_NOTE_NV_CUINFO"
        /*0018*/ 	.short	0x0002
        /*001a*/ 	.short	0x0064
        /*001c*/ 	.short	0x0082
	.zero		2


//--------------------- .nv.info                  --------------------------
	.section	.nv.info,"",@"SHT_CUDA_INFO"
	.align	4


	//----- nvinfo : EIATTR_REGCOUNT
	.align		4
        /*0000*/ 	.byte	0x04, 0x2f
        /*0002*/ 	.short	(.L_1 - .L_0)
	.align		4
.L_0:
        /*0004*/ 	.word	index@(_Z40matrix_multiplication_with_shared_memoryPdS_S_iii)
        /*0008*/ 	.word	0x00000024


	//----- nvinfo : EIATTR_FRAME_SIZE
	.align		4
.L_1:
        /*000c*/ 	.byte	0x04, 0x11
        /*000e*/ 	.short	(.L_3 - .L_2)
	.align		4
.L_2:
        /*0010*/ 	.word	index@(_Z40matrix_multiplication_with_shared_memoryPdS_S_iii)
        /*0014*/ 	.word	0x00000000


	//----- nvinfo : EIATTR_MIN_STACK_SIZE
	.align		4
.L_3:
        /*0018*/ 	.byte	0x04, 0x12
        /*001a*/ 	.short	(.L_5 - .L_4)
	.align		4
.L_4:
        /*001c*/ 	.word	index@(_Z40matrix_multiplication_with_shared_memoryPdS_S_iii)
        /*0020*/ 	.word	0x00000000
.L_5:


//--------------------- .nv.compat                --------------------------
	.section	.nv.compat,"",@"SHT_CUDA_COMPAT_INFO"
	.align	4
        /*0000*/ 	.byte	0x02, 0x09, 0x00, 0x00, 0x02, 0x02, 0x01, 0x00, 0x02, 0x05, 0x05, 0x00, 0x03, 0x07, 0x01, 0x01
        /*0010*/ 	.byte	0x02, 0x03, 0x00, 0x00, 0x02, 0x06, 0x01, 0x00, 0x04, 0x0b, 0x08, 0x00, 0x01, 0x00, 0x00, 0x00
        /*0020*/ 	.byte	0x00, 0x00, 0x00, 0x00


//--------------------- .nv.info._Z40matrix_multiplication_with_shared_memoryPdS_S_iii --------------------------
	.section	.nv.info._Z40matrix_multiplication_with_shared_memoryPdS_S_iii,"",@"SHT_CUDA_INFO"
	.sectionflags	@""
	.align	4


	//----- nvinfo : EIATTR_CUDA_API_VERSION
	.align		4
        /*0000*/ 	.byte	0x04, 0x37
        /*0002*/ 	.short	(.L_7 - .L_6)
.L_6:
        /*0004*/ 	.word	0x00000082


	//----- nvinfo : EIATTR_KPARAM_INFO
	.align		4
.L_7:
        /*0008*/ 	.byte	0x04, 0x17
        /*000a*/ 	.short	(.L_9 - .L_8)
.L_8:
        /*000c*/ 	.word	0x00000000
        /*0010*/ 	.short	0x0005
        /*0012*/ 	.short	0x0020
        /*0014*/ 	.byte	0x00, 0xf0, 0x11, 0x00


	//----- nvinfo : EIATTR_KPARAM_INFO
	.align		4
.L_9:
        /*0018*/ 	.byte	0x04, 0x17
        /*001a*/ 	.short	(.L_11 - .L_10)
.L_10:
        /*001c*/ 	.word	0x00000000
        /*0020*/ 	.short	0x0004
        /*0022*/ 	.short	0x001c
        /*0024*/ 	.byte	0x00, 0xf0, 0x11, 0x00


	//----- nvinfo : EIATTR_KPARAM_INFO
	.align		4
.L_11:
        /*0028*/ 	.byte	0x04, 0x17
        /*002a*/ 	.short	(.L_13 - .L_12)
.L_12:
        /*002c*/ 	.word	0x00000000
        /*0030*/ 	.short	0x0003
        /*0032*/ 	.short	0x0018
        /*0034*/ 	.byte	0x00, 0xf0, 0x11, 0x00


	//----- nvinfo : EIATTR_KPARAM_INFO
	.align		4
.L_13:
        /*0038*/ 	.byte	0x04, 0x17
        /*003a*/ 	.short	(.L_15 - .L_14)
.L_14:
        /*003c*/ 	.word	0x00000000
        /*0040*/ 	.short	0x0002
        /*0042*/ 	.short	0x0010
        /*0044*/ 	.byte	0x00, 0xf5, 0x21, 0x00


	//----- nvinfo : EIATTR_KPARAM_INFO
	.align		4
.L_15:
        /*0048*/ 	.byte	0x04, 0x17
        /*004a*/ 	.short	(.L_17 - .L_16)
.L_16:
        /*004c*/ 	.word	0x00000000
        /*0050*/ 	.short	0x0001
        /*0052*/ 	.short	0x0008
        /*0054*/ 	.byte	0x00, 0xf5, 0x21, 0x00


	//----- nvinfo : EIATTR_KPARAM_INFO
	.align		4
.L_17:
        /*0058*/ 	.byte	0x04, 0x17
        /*005a*/ 	.short	(.L_19 - .L_18)
.L_18:
        /*005c*/ 	.word	0x00000000
        /*0060*/ 	.short	0x0000
        /*0062*/ 	.short	0x0000
        /*0064*/ 	.byte	0x00, 0xf5, 0x21, 0x00


	//----- nvinfo : EIATTR_SPARSE_MMA_MASK
	.align		4
.L_19:
        /*0068*/ 	.byte	0x03, 0x50
        /*006a*/ 	.short	0x0000


	//----- nvinfo : EIATTR_MAXREG_COUNT
	.align		4
        /*006c*/ 	.byte	0x03, 0x1b
        /*006e*/ 	.short	0x00ff


	//----- nvinfo : EIATTR_NUM_BARRIERS
	.align		4
        /*0070*/ 	.byte	0x02, 0x4c
        /*0072*/ 	.byte	0x01
	.zero		1


	//----- nvinfo : EIATTR_MERCURY_ISA_VERSION
	.align		4
        /*0074*/ 	.byte	0x03, 0x5f
        /*0076*/ 	.short	0x0101


	//----- nvinfo : EIATTR_VRC_CTA_INIT_COUNT
	.align		4
        /*0078*/ 	.byte	0x02, 0x4a
	.zero		1
	.zero		1


	//----- nvinfo : EIATTR_EXIT_INSTR_OFFSETS
	.align		4
        /*007c*/ 	.byte	0x04, 0x1c
        /*007e*/ 	.short	(.L_21 - .L_20)


	//   ....[0]....
.L_20:
        /*0080*/ 	.word	0x00000800


	//   ....[1]....
        /*0084*/ 	.word	0x00000850


	//----- nvinfo : EIATTR_CBANK_PARAM_SIZE
	.align		4
.L_21:
        /*0088*/ 	.byte	0x03, 0x19
        /*008a*/ 	.short	0x0024


	//----- nvinfo : EIATTR_PARAM_CBANK
	.align		4
        /*008c*/ 	.byte	0x04, 0x0a
        /*008e*/ 	.short	(.L_23 - .L_22)
	.align		4
.L_22:
        /*0090*/ 	.word	index@(.nv.constant0._Z40matrix_multiplication_with_shared_memoryPdS_S_iii)
        /*0094*/ 	.short	0x0380
        /*0096*/ 	.short	0x0024


	//----- nvinfo : EIATTR_SW_WAR
	.align		4
.L_23:
        /*0098*/ 	.byte	0x04, 0x36
        /*009a*/ 	.short	(.L_25 - .L_24)
.L_24:
        /*009c*/ 	.word	0x00000008
.L_25:


//--------------------- .nv.callgraph             --------------------------
	.section	.nv.callgraph,"",@"SHT_CUDA_CALLGRAPH"
	.align	4
	.sectionentsize	8
	.align		4
        /*0000*/ 	.word	0x00000000
	.align		4
        /*0004*/ 	.word	0xffffffff
	.align		4
        /*0008*/ 	.word	0x00000000
	.align		4
        /*000c*/ 	.word	0xfffffffe
	.align		4
        /*0010*/ 	.word	0x00000000
	.align		4
        /*0014*/ 	.word	0xfffffffd
	.align		4
        /*0018*/ 	.word	0x00000000
	.align		4
        /*001c*/ 	.word	0xfffffffc


//--------------------- .text._Z40matrix_multiplication_with_shared_memoryPdS_S_iii --------------------------
	.section	.text._Z40matrix_multiplication_with_shared_memoryPdS_S_iii,"ax",@progbits
	.align	128
        .global         _Z40matrix_multiplication_with_shared_memoryPdS_S_iii
        .type           _Z40matrix_multiplication_with_shared_memoryPdS_S_iii,@function
        .size           _Z40matrix_multiplication_with_shared_memoryPdS_S_iii,(.L_x_3 - _Z40matrix_multiplication_with_shared_memoryPdS_S_iii)
        .other          _Z40matrix_multiplication_with_shared_memoryPdS_S_iii,@"STO_CUDA_ENTRY STV_DEFAULT"
_Z40matrix_multiplication_with_shared_memoryPdS_S_iii:
.text._Z40matrix_multiplication_with_shared_memoryPdS_S_iii:
[----:B------:R-:W-:Y:S01]  /*0000*/  LDC R1, c[0x0][0x37c] ;  /* 0x0000df00ff017b82 */ /* 0x000fe20000000800 */
[----:B------:R-:W0:Y:S01]  /*0010*/  LDCU UR4, c[0x0][0x3a0] ;  /* 0x00007400ff0477ac */ /* 0x000e220008000800 */
[----:B------:R-:W1:Y:S01]  /*0020*/  S2R R5, SR_CTAID.X ;  /* 0x0000000000057919 */ /* 0x000e620000002500 */
[----:B------:R-:W-:Y:S01]  /*0030*/  CS2R R30, SRZ ;  /* 0x00000000001e7805 */ /* 0x000fe2000001ff00 */
[----:B------:R-:W2:Y:S01]  /*0040*/  LDCU.64 UR8, c[0x0][0x358] ;  /* 0x00006b00ff0877ac */ /* 0x000ea20008000a00 */
[----:B------:R-:W1:Y:S01]  /*0050*/  S2R R0, SR_TID.X ;  /* 0x0000000000007919 */ /* 0x000e620000002100 */
[----:B------:R-:W3:Y:S01]  /*0060*/  S2R R7, SR_CTAID.Y ;  /* 0x0000000000077919 */ /* 0x000ee20000002600 */
[----:B------:R-:W3:Y:S01]  /*0070*/  S2R R2, SR_TID.Y ;  /* 0x0000000000027919 */ /* 0x000ee20000002200 */
[----:B0-----:R-:W-:Y:S01]  /*0080*/  I2FP.F32.S32 R3, UR4 ;  /* 0x0000000400037c45 */ /* 0x001fe20008201400 */
[----:B------:R-:W1:Y:S04]  /*0090*/  LDCU UR4, c[0x0][0x360] ;  /* 0x00006c00ff0477ac */ /* 0x000e680008000800 */
[----:B------:R-:W-:Y:S01]  /*00a0*/  FMUL R3, R3, 0.0625 ;  /* 0x3d80000003037820 */ /* 0x000fe20000400000 */
[----:B------:R-:W3:Y:S05]  /*00b0*/  LDCU UR5, c[0x0][0x364] ;  /* 0x00006c80ff0577ac */ /* 0x000eea0008000800 */
[----:B------:R-:W0:Y:S01]  /*00c0*/  FRND.CEIL R3, R3 ;  /* 0x0000000300037307 */ /* 0x000e220000209000 */
[----:B-1----:R-:W-:Y:S01]  /*00d0*/  IMAD R5, R5, UR4, R0 ;  /* 0x0000000405057c24 */ /* 0x002fe2000f8e0200 */
[----:B0-----:R-:W-:Y:S01]  /*00e0*/  FSETP.GT.AND P0, PT, R3, RZ, PT ;  /* 0x000000ff0300720b */ /* 0x001fe20003f04000 */
[----:B---3--:R-:W-:-:S12]  /*00f0*/  IMAD R6, R7, UR5, R2 ;  /* 0x0000000507067c24 */ /* 0x008fd8000f8e0202 */
[----:B--2---:R-:W-:Y:S05]  /*0100*/  @!P0 BRA `(.L_x_0) ;  /* 0x0000000400b08947 */ /* 0x004fea0003800000 */
[----:B------:R-:W0:Y:S01]  /*0110*/  S2UR UR6, SR_CgaCtaId ;  /* 0x00000000000679c3 */ /* 0x000e220000008800 */
[----:B------:R-:W-:Y:S01]  /*0120*/  UMOV UR4, 0x400 ;  /* 0x0000040000047882 */ /* 0x000fe20000000000 */
[----:B------:R-:W-:Y:S01]  /*0130*/  HFMA2 R21, -RZ, RZ, 0, 0 ;  /* 0x00000000ff157431 */ /* 0x000fe200000001ff */
[----:B------:R-:W-:Y:S01]  /*0140*/  UIADD3 UR5, UPT, UPT, UR4, 0x400, URZ ;  /* 0x0000040004057890 */ /* 0x000fe2000fffe0ff */
[----:B------:R-:W-:Y:S01]  /*0150*/  CS2R R30, SRZ ;  /* 0x00000000001e7805 */ /* 0x000fe2000001ff00 */
[----:B------:R-:W1:Y:S01]  /*0160*/  LDCU UR11, c[0x0][0x3a0] ;  /* 0x00007400ff0b77ac */ /* 0x000e620008000800 */
[----:B------:R-:W2:Y:S01]  /*0170*/  LDCU UR7, c[0x0][0x398] ;  /* 0x00007300ff0777ac */ /* 0x000ea20008000800 */
[----:B------:R-:W3:Y:S01]  /*0180*/  LDCU UR10, c[0x0][0x39c] ;  /* 0x00007380ff0a77ac */ /* 0x000ee20008000800 */
[----:B0-----:R-:W-:Y:S02]  /*0190*/  ULEA UR4, UR6, UR4, 0x18 ;  /* 0x0000000406047291 */ /* 0x001fe4000f8ec0ff */
[----:B------:R-:W-:-:S04]  /*01a0*/  ULEA UR5, UR6, UR5, 0x18 ;  /* 0x0000000506057291 */ /* 0x000fc8000f8ec0ff */
[----:B------:R-:W-:Y:S02]  /*01b0*/  LEA R7, R0, UR4, 0x6 ;  /* 0x0000000400077c11 */ /* 0x000fe4000f8e30ff */
[C---:B------:R-:W-:Y:S02]  /*01c0*/  LEA R17, R2.reuse, UR5, 0x2 ;  /* 0x0000000502117c11 */ /* 0x040fe4000f8e10ff */
[----:B------:R-:W-:Y:S02]  /*01d0*/  LEA R16, R2, R7, 0x2 ;  /* 0x0000000702107211 */ /* 0x000fe400078e10ff */
[----:B-123--:R-:W-:-:S07]  /*01e0*/  LEA R4, R0, R17, 0x6 ;  /* 0x0000001100047211 */ /* 0x00efce00078e30ff */
.L_x_1:
[C---:B------:R-:W-:Y:S02]  /*01f0*/  LEA R12, R21.reuse, R2, 0x4 ;  /* 0x00000002150c7211 */ /* 0x040fe400078e20ff */
[----:B------:R-:W-:Y:S02]  /*0200*/  LEA R23, R21, R0, 0x4 ;  /* 0x0000000015177211 */ /* 0x000fe400078e20ff */
[----:B------:R-:W-:Y:S02]  /*0210*/  ISETP.GE.AND P1, PT, R12, UR11, PT ;  /* 0x0000000b0c007c0c */ /* 0x000fe4000bf26270 */
[----:B------:R-:W-:Y:S02]  /*0220*/  ISETP.GE.AND P0, PT, R23, UR11, PT ;  /* 0x0000000b17007c0c */ /* 0x000fe4000bf06270 */
[----:B------:R-:W-:Y:S02]  /*0230*/  ISETP.GE.OR P1, PT, R5, UR7, P1 ;  /* 0x0000000705007c0c */ /* 0x000fe40008f26670 */
[----:B------:R-:W-:-:S11]  /*0240*/  ISETP.GE.OR P0, PT, R6, UR10, P0 ;  /* 0x0000000a06007c0c */ /* 0x000fd60008706670 */
[----:B------:R-:W0:Y:S01]  /*0250*/  @!P1 LDC.64 R10, c[0x0][0x380] ;  /* 0x0000e000ff0a9b82 */ /* 0x000e220000000a00 */
[----:B------:R-:W-:Y:S02]  /*0260*/  @!P1 IMAD R13, R5, UR11, R12 ;  /* 0x0000000b050d9c24 */ /* 0x000fe4000f8e020c */
[----:B------:R-:W-:-:S05]  /*0270*/  @!P0 IMAD R23, R23, UR10, R6 ;  /* 0x0000000a17178c24 */ /* 0x000fca000f8e0206 */
[----:B------:R-:W1:Y:S01]  /*0280*/  @!P0 LDC.64 R8, c[0x0][0x388] ;  /* 0x0000e200ff088b82 */ /* 0x000e620000000a00 */
[----:B0-----:R-:W-:-:S04]  /*0290*/  @!P1 IMAD.WIDE R10, R13, 0x8, R10 ;  /* 0x000000080d0a9825 */ /* 0x001fc800078e020a */
[----:B-1----:R-:W-:Y:S02]  /*02a0*/  @!P0 IMAD.WIDE R22, R23, 0x8, R8 ;  /* 0x0000000817168825 */ /* 0x002fe400078e0208 */
[----:B------:R-:W2:Y:S04]  /*02b0*/  @!P1 LDG.E.64 R8, desc[UR8][R10.64] ;  /* 0x000000080a089981 */ /* 0x000ea8000c1e1b00 */
[----:B------:R-:W3:Y:S01]  /*02c0*/  @!P0 LDG.E.64 R22, desc[UR8][R22.64] ;  /* 0x0000000816168981 */ /* 0x000ee2000c1e1b00 */
[----:B------:R-:W-:Y:S02]  /*02d0*/  MOV R25, RZ ;  /* 0x000000ff00197202 */ /* 0x000fe40000000f00 */
[----:B------:R-:W-:Y:S02]  /*02e0*/  MOV R29, RZ ;  /* 0x000000ff001d7202 */ /* 0x000fe40000000f00 */
[----:B------:R-:W-:-:S02]  /*02f0*/  IADD3 R21, PT, PT, R21, 0x1, RZ ;  /* 0x0000000115157810 */ /* 0x000fc40007ffe0ff */
[----:B--2---:R-:W0:Y:S08]  /*0300*/  @!P1 F2F.F32.F64 R25, R8 ;  /* 0x0000000800199310 */ /* 0x004e300000301000 */
[----:B---3--:R-:W1:Y:S01]  /*0310*/  @!P0 F2F.F32.F64 R29, R22 ;  /* 0x00000016001d8310 */ /* 0x008e620000301000 */
[----:B0-----:R-:W-:Y:S04]  /*0320*/  STS [R16], R25 ;  /* 0x0000001910007388 */ /* 0x001fe80000000800 */
[----:B-1----:R-:W-:Y:S01]  /*0330*/  STS [R4], R29 ;  /* 0x0000001d04007388 */ /* 0x002fe20000000800 */
[----:B------:R-:W-:Y:S06]  /*0340*/  BAR.SYNC.DEFER_BLOCKING 0x0 ;  /* 0x0000000000007b1d */ /* 0x000fec0000010000 */
[----:B------:R-:W-:Y:S04]  /*0350*/  LDS R33, [R17] ;  /* 0x0000000011217984 */ /* 0x000fe80000000800 */
[----:B------:R-:W0:Y:S04]  /*0360*/  LDS.128 R12, [R7] ;  /* 0x00000000070c7984 */ /* 0x000e280000000c00 */
[----:B------:R-:W1:Y:S04]  /*0370*/  LDS R20, [R17+0x40] ;  /* 0x0000400011147984 */ /* 0x000e680000000800 */
[----:B------:R-:W2:Y:S04]  /*0380*/  LDS R19, [R17+0x80] ;  /* 0x0000800011137984 */ /* 0x000ea80000000800 */
[----:B------:R-:W-:Y:S04]  /*0390*/  LDS R18, [R17+0xc0] ;  /* 0x0000c00011127984 */ /* 0x000fe80000000800 */
[----:B------:R-:W-:Y:S04]  /*03a0*/  LDS R27, [R17+0x100] ;  /* 0x00010000111b7984 */ /* 0x000fe80000000800 */
[----:B------:R-:W-:Y:S04]  /*03b0*/  LDS.128 R8, [R7+0x10] ;  /* 0x0000100007087984 */ /* 0x000fe80000000c00 */
[----:B------:R-:W3:Y:S04]  /*03c0*/  LDS R24, [R17+0x140] ;  /* 0x0001400011187984 */ /* 0x000ee80000000800 */
[----:B------:R-:W4:Y:S01]  /*03d0*/  LDS R25, [R17+0x180] ;  /* 0x0001800011197984 */ /* 0x000f220000000800 */
[----:B0-----:R-:W-:-:S04]  /*03e0*/  FMUL R33, R12, R33 ;  /* 0x000000210c217220 */ /* 0x001fc80000400000 */
[----:B------:R-:W0:Y:S01]  /*03f0*/  F2F.F64.F32 R28, R33 ;  /* 0x00000021001c7310 */ /* 0x000e220000201800 */
[----:B-1----:R-:W-:Y:S02]  /*0400*/  FMUL R26, R20, R13 ;  /* 0x0000000d141a7220 */ /* 0x002fe40000400000 */
[----:B------:R-:W1:Y:S01]  /*0410*/  LDS R20, [R17+0x1c0] ;  /* 0x0001c00011147984 */ /* 0x000e620000000800 */
[----:B--2---:R-:W-:-:S04]  /*0420*/  FMUL R32, R19, R14 ;  /* 0x0000000e13207220 */ /* 0x004fc80000400000 */
[----:B------:R-:W2:Y:S01]  /*0430*/  F2F.F64.F32 R22, R26 ;  /* 0x0000001a00167310 */ /* 0x000ea20000201800 */
[----:B0-----:R-:W-:-:S07]  /*0440*/  DADD R28, R28, R30 ;  /* 0x000000001c1c7229 */ /* 0x001fce000000001e */
[----:B------:R-:W0:Y:S01]  /*0450*/  F2F.F64.F32 R12, R32 ;  /* 0x00000020000c7310 */ /* 0x000e220000201800 */
[----:B---3--:R-:W-:Y:S02]  /*0460*/  FMUL R30, R24, R9 ;  /* 0x00000009181e7220 */ /* 0x008fe40000400000 */
[----:B------:R-:W-:Y:S01]  /*0470*/  LDS R24, [R17+0x240] ;  /* 0x0002400011187984 */ /* 0x000fe20000000800 */
[----:B--2---:R-:W-:Y:S01]  /*0480*/  DADD R22, R28, R22 ;  /* 0x000000001c167229 */ /* 0x004fe20000000016 */
[----:B----4-:R-:W-:Y:S01]  /*0490*/  FMUL R10, R25, R10 ;  /* 0x0000000a190a7220 */ /* 0x010fe20000400000 */
[----:B------:R-:W-:Y:S01]  /*04a0*/  FMUL R28, R18, R15 ;  /* 0x0000000f121c7220 */ /* 0x000fe20000400000 */
[----:B------:R-:W-:Y:S01]  /*04b0*/  FMUL R29, R8, R27 ;  /* 0x0000001b081d7220 */ /* 0x000fe20000400000 */
[----:B------:R-:W-:Y:S02]  /*04c0*/  LDS R25, [R17+0x280] ;  /* 0x0002800011197984 */ /* 0x000fe40000000800 */
[----:B------:R-:W2:Y:S02]  /*04d0*/  F2F.F64.F32 R18, R28 ;  /* 0x0000001c00127310 */ /* 0x000ea40000201800 */
[----:B0-----:R-:W-:Y:S01]  /*04e0*/  DADD R22, R22, R12 ;  /* 0x0000000016167229 */ /* 0x001fe2000000000c */
[----:B------:R-:W-:Y:S04]  /*04f0*/  LDS R27, [R17+0x200] ;  /* 0x00020000111b7984 */ /* 0x000fe80000000800 */
[----:B------:R-:W0:Y:S01]  /*0500*/  LDS.128 R12, [R7+0x20] ;  /* 0x00002000070c7984 */ /* 0x000e220000000c00 */
[----:B------:R-:W3:Y:S01]  /*0510*/  F2F.F64.F32 R8, R29 ;  /* 0x0000001d00087310 */ /* 0x000ee20000201800 */
[----:B-1----:R-:W-:Y:S01]  /*0520*/  FMUL R26, R20, R11 ;  /* 0x0000000b141a7220 */ /* 0x002fe20000400000 */
[----:B--2---:R-:W-:Y:S01]  /*0530*/  DADD R22, R22, R18 ;  /* 0x0000000016167229 */ /* 0x004fe20000000012 */
[----:B------:R-:W1:Y:S05]  /*0540*/  LDS R20, [R17+0x2c0] ;  /* 0x0002c00011147984 */ /* 0x000e6a0000000800 */
[----:B------:R-:W2:Y:S02]  /*0550*/  F2F.F64.F32 R18, R30 ;  /* 0x0000001e00127310 */ /* 0x000ea40000201800 */
[----:B---3--:R-:W-:-:S06]  /*0560*/  DADD R22, R22, R8 ;  /* 0x0000000016167229 */ /* 0x008fcc0000000008 */
[----:B------:R-:W3:Y:S02]  /*0570*/  F2F.F64.F32 R8, R10 ;  /* 0x0000000a00087310 */ /* 0x000ee40000201800 */
[----:B--2---:R-:W-:-:S06]  /*0580*/  DADD R18, R22, R18 ;  /* 0x0000000016127229 */ /* 0x004fcc0000000012 */
[----:B------:R2:W4:Y:S02]  /*0590*/  F2F.F64.F32 R22, R26 ;  /* 0x0000001a00167310 */ /* 0x0005240000201800 */
[----:B---3--:R-:W-:Y:S01]  /*05a0*/  DADD R8, R18, R8 ;  /* 0x0000000012087229 */ /* 0x008fe20000000008 */
[----:B--2---:R-:W-:Y:S01]  /*05b0*/  LDS R26, [R17+0x3c0] ;  /* 0x0003c000111a7984 */ /* 0x004fe20000000800 */
[----:B0-----:R-:W-:Y:S01]  /*05c0*/  FMUL R28, R12, R27 ;  /* 0x0000001b0c1c7220 */ /* 0x001fe20000400000 */
[----:B------:R-:W-:-:S05]  /*05d0*/  FMUL R29, R25, R14 ;  /* 0x0000000e191d7220 */ /* 0x000fca0000400000 */
[----:B----4-:R-:W-:Y:S01]  /*05e0*/  DADD R22, R8, R22 ;  /* 0x0000000008167229 */ /* 0x010fe20000000016 */
[----:B------:R-:W-:Y:S01]  /*05f0*/  LDS R27, [R17+0x300] ;  /* 0x00030000111b7984 */ /* 0x000fe20000000800 */
[----:B------:R-:W0:Y:S03]  /*0600*/  F2F.F64.F32 R18, R28 ;  /* 0x0000001c00127310 */ /* 0x000e260000201800 */
[----:B------:R-:W2:Y:S01]  /*0610*/  LDS.128 R8, [R7+0x30] ;  /* 0x0000300007087984 */ /* 0x000ea20000000c00 */
[----:B-1----:R-:W-:-:S03]  /*0620*/  FMUL R20, R20, R15 ;  /* 0x0000000f14147220 */ /* 0x002fc60000400000 */
[----:B------:R-:W1:Y:S01]  /*0630*/  LDS R12, [R17+0x340] ;  /* 0x00034000110c7984 */ /* 0x000e620000000800 */
[----:B------:R-:W-:Y:S01]  /*0640*/  F2F.F64.F32 R14, R20 ;  /* 0x00000014000e7310 */ /* 0x000fe20000201800 */
[----:B0-----:R-:W-:Y:S01]  /*0650*/  DADD R18, R22, R18 ;  /* 0x0000000016127229 */ /* 0x001fe20000000012 */
[----:B------:R-:W-:Y:S02]  /*0660*/  FMUL R22, R24, R13 ;  /* 0x0000000d18167220 */ /* 0x000fe40000400000 */
[----:B------:R-:W0:Y:S04]  /*0670*/  LDS R13, [R17+0x380] ;  /* 0x00038000110d7984 */ /* 0x000e280000000800 */
[----:B------:R-:W-:Y:S08]  /*0680*/  F2F.F64.F32 R24, R29 ;  /* 0x0000001d00187310 */ /* 0x000ff00000201800 */
[----:B------:R-:W3:Y:S02]  /*0690*/  F2F.F64.F32 R22, R22 ;  /* 0x0000001600167310 */ /* 0x000ee40000201800 */
[----:B---3--:R-:W-:Y:S01]  /*06a0*/  DADD R18, R18, R22 ;  /* 0x0000000012127229 */ /* 0x008fe20000000016 */
[----:B--2---:R-:W-:Y:S01]  /*06b0*/  FMUL R27, R8, R27 ;  /* 0x0000001b081b7220 */ /* 0x004fe20000400000 */
[----:B------:R-:W-:Y:S01]  /*06c0*/  FMUL R11, R26, R11 ;  /* 0x0000000b1a0b7220 */ /* 0x000fe20000400000 */
[----:B-1----:R-:W-:-:S03]  /*06d0*/  FMUL R23, R12, R9 ;  /* 0x000000090c177220 */ /* 0x002fc60000400000 */
[----:B------:R-:W-:Y:S02]  /*06e0*/  F2F.F64.F32 R30, R11 ;  /* 0x0000000b001e7310 */ /* 0x000fe40000201800 */
[----:B------:R-:W-:-:S06]  /*06f0*/  DADD R24, R18, R24 ;  /* 0x0000000012187229 */ /* 0x000fcc0000000018 */
[----:B------:R-:W1:Y:S02]  /*0700*/  F2F.F64.F32 R18, R27 ;  /* 0x0000001b00127310 */ /* 0x000e640000201800 */
[----:B------:R-:W-:Y:S01]  /*0710*/  DADD R14, R24, R14 ;  /* 0x00000000180e7229 */ /* 0x000fe2000000000e */
[----:B0-----:R-:W-:Y:S01]  /*0720*/  FMUL R13, R13, R10 ;  /* 0x0000000a0d0d7220 */ /* 0x001fe20000400000 */
[----:B------:R-:W-:-:S04]  /*0730*/  I2FP.F32.U32 R10, R21 ;  /* 0x00000015000a7245 */ /* 0x000fc80000201000 */
[----:B------:R-:W0:Y:S01]  /*0740*/  F2F.F64.F32 R8, R23 ;  /* 0x0000001700087310 */ /* 0x000e220000201800 */
[----:B------:R-:W-:Y:S01]  /*0750*/  BAR.SYNC.DEFER_BLOCKING 0x0 ;  /* 0x0000000000007b1d */ /* 0x000fe20000010000 */
[----:B------:R-:W-:-:S05]  /*0760*/  FSETP.GT.AND P0, PT, R3, R10, PT ;  /* 0x0000000a0300720b */ /* 0x000fca0003f04000 */
[----:B-1----:R-:W-:Y:S01]  /*0770*/  DADD R14, R14, R18 ;  /* 0x000000000e0e7229 */ /* 0x002fe20000000012 */
[----:B------:R-:W1:Y:S07]  /*0780*/  F2F.F64.F32 R12, R13 ;  /* 0x0000000d000c7310 */ /* 0x000e6e0000201800 */
[----:B0-----:R-:W-:-:S08]  /*0790*/  DADD R8, R14, R8 ;  /* 0x000000000e087229 */ /* 0x001fd00000000008 */
[----:B-1----:R-:W-:-:S08]  /*07a0*/  DADD R8, R8, R12 ;  /* 0x0000000008087229 */ /* 0x002fd0000000000c */
[----:B------:R-:W-:Y:S01]  /*07b0*/  DADD R30, R8, R30 ;  /* 0x00000000081e7229 */ /* 0x000fe2000000001e */
[----:B------:R-:W-:Y:S10]  /*07c0*/  @P0 BRA `(.L_x_1) ;  /* 0xfffffff800880947 */ /* 0x000ff4000383ffff */
.L_x_0:
[----:B------:R-:W0:Y:S02]  /*07d0*/  LDCU.64 UR4, c[0x0][0x398] ;  /* 0x00007300ff0477ac */ /* 0x000e240008000a00 */
[----:B0-----:R-:W-:-:S04]  /*07e0*/  ISETP.GE.AND P0, PT, R6, UR5, PT ;  /* 0x0000000506007c0c */ /* 0x001fc8000bf06270 */
[----:B------:R-:W-:-:S13]  /*07f0*/  ISETP.GE.OR P0, PT, R5, UR4, P0 ;  /* 0x0000000405007c0c */ /* 0x000fda0008706670 */
[----:B------:R-:W-:Y:S05]  /*0800*/  @P0 EXIT ;  /* 0x000000000000094d */ /* 0x000fea0003800000 */
[----:B------:R-:W0:Y:S01]  /*0810*/  LDC.64 R2, c[0x0][0x390] ;  /* 0x0000e400ff027b82 */ /* 0x000e220000000a00 */
[----:B------:R-:W-:-:S04]  /*0820*/  IMAD R5, R5, UR5, R6 ;  /* 0x0000000505057c24 */ /* 0x000fc8000f8e0206 */
[----:B0-----:R-:W-:-:S05]  /*0830*/  IMAD.WIDE R2, R5, 0x8, R2 ;  /* 0x0000000805027825 */ /* 0x001fca00078e0202 */
[----:B------:R-:W-:Y:S01]  /*0840*/  STG.E.64 desc[UR8][R2.64], R30 ;  /* 0x0000001e02007986 */ /* 0x000fe2000c101b08 */
[----:B------:R-:W-:Y:S05]  /*0850*/  EXIT ;  /* 0x000000000000794d */ /* 0x000fea0003800000 */
.L_x_2:
[----:B------:R-:W-:-:S00]  /*0860*/  BRA `(.L_x_2) ;  /* 0xfffffffc00fc7947 */ /* 0x000fc0000383ffff */
[----:B------:R-:W-:-:S00]  /*0870*/  NOP ;  /* 0x0000000000007918 */ /* 0x000fc00000000000 */
        /* <DEDUP_REMOVED lines=8> */
.L_x_3:


//--------------------- .nv.shared._Z40matrix_multiplication_with_shared_memoryPdS_S_iii --------------------------
	.section	.nv.shared._Z40matrix_multiplication_with_shared_memoryPdS_S_iii,"aw",@nobits
	.sectionflags	@""
	.align	4
.nv.shared._Z40matrix_multiplication_with_shared_memoryPdS_S_iii:
	.zero		3072


//--------------------- .nv.shared.reserved.0     --------------------------
	.section	.nv.shared.reserved.0,"aw",@nobits
	.weak		__nv_reservedSMEM_offset_0_alias
	.size		__nv_reservedSMEM_offset_0_alias, 0, 64
	.other		__nv_reservedSMEM_offset_0_alias,@"STO_CUDA_RESERVED_SHARED STV_DEFAULT"
__nv_reservedSMEM_offset_0_alias:
	.zero		0
	.zero		64


//--------------------- .nv.constant0._Z40matrix_multiplication_with_shared_memoryPdS_S_iii --------------------------
	.section	.nv.constant0._Z40matrix_multiplication_with_shared_memoryPdS_S_iii,"a",@progbits
	.sectionflags	@""
	.align	4
.nv.constant0._Z40matrix_multiplication_with_shared_memoryPdS_S_iii:
	.zero		932


//--------------------- SYMBOLS --------------------------

	.type		.nv.reservedSmem.offset0,@object
	.size		.nv.reservedSmem.offset0,0x4
	.type		.nv.reservedSmem.cap,@object
	.size		.nv.reservedSmem.cap,0x4
